//
// Generated by NVIDIA NVVM Compiler
//
// Compiler Build ID: CL-36424714
// Cuda compilation tools, release 13.0, V13.0.88
// Based on NVVM 20.0.0
//

.version 9.0
.target sm_100
.address_size 64

	// .globl	_Z8full_dotPKfS0_Pfi
// _ZZ8full_dotPKfS0_PfiE5cache has been demoted

.visible .entry _Z8full_dotPKfS0_Pfi(
	.param .u64 .ptr .align 1 _Z8full_dotPKfS0_Pfi_param_0,
	.param .u64 .ptr .align 1 _Z8full_dotPKfS0_Pfi_param_1,
	.param .u64 .ptr .align 1 _Z8full_dotPKfS0_Pfi_param_2,
	.param .u32 _Z8full_dotPKfS0_Pfi_param_3
)
{
	.reg .pred 	%p<8>;
	.reg .b32 	%r<15>;
	.reg .b32 	%f<23>;
	.reg .b64 	%rd<10>;
	// demoted variable
	.shared .align 4 .b8 _ZZ8full_dotPKfS0_PfiE5cache[64];
	ld.param.u64 	%rd3, [_Z8full_dotPKfS0_Pfi_param_0];
	ld.param.u64 	%rd4, [_Z8full_dotPKfS0_Pfi_param_1];
	ld.param.u64 	%rd5, [_Z8full_dotPKfS0_Pfi_param_2];
	ld.param.u32 	%r8, [_Z8full_dotPKfS0_Pfi_param_3];
	mov.u32 	%r9, %ctaid.x;
	mov.u32 	%r1, %ntid.x;
	mov.u32 	%r2, %tid.x;
	mad.lo.s32 	%r14, %r9, %r1, %r2;
	shl.b32 	%r10, %r2, 2;
	mov.u32 	%r11, _ZZ8full_dotPKfS0_PfiE5cache;
	add.s32 	%r4, %r11, %r10;
	mov.b32 	%r12, 0;
	st.shared.u32 	[%r4], %r12;
	setp.ge.s32 	%p1, %r14, %r8;
	mov.f32 	%f21, 0f00000000;
	@%p1 bra 	$L__BB0_4;
	mov.u32 	%r13, %nctaid.x;
	mul.lo.s32 	%r5, %r13, %r1;
	cvta.to.global.u64 	%rd1, %rd3;
	cvta.to.global.u64 	%rd2, %rd4;
	mov.f32 	%f21, 0f00000000;
$L__BB0_2:
	mul.wide.s32 	%rd6, %r14, 4;
	add.s64 	%rd7, %rd1, %rd6;
	ld.global.f32 	%f6, [%rd7];
	add.s64 	%rd8, %rd2, %rd6;
	ld.global.f32 	%f7, [%rd8];
	fma.rn.f32 	%f21, %f6, %f7, %f21;
	add.s32 	%r14, %r14, %r5;
	setp.lt.s32 	%p2, %r14, %r8;
	@%p2 bra 	$L__BB0_2;
	st.shared.f32 	[%r4], %f21;
$L__BB0_4:
	setp.gt.u32 	%p3, %r2, 7;
	@%p3 bra 	$L__BB0_6;
	ld.shared.f32 	%f8, [%r4+32];
	add.f32 	%f9, %f8, %f21;
	st.shared.f32 	[%r4], %f9;
$L__BB0_6:
	bar.sync 	0;
	setp.gt.u32 	%p4, %r2, 3;
	@%p4 bra 	$L__BB0_8;
	ld.shared.f32 	%f10, [%r4+16];
	ld.shared.f32 	%f11, [%r4];
	add.f32 	%f12, %f10, %f11;
	st.shared.f32 	[%r4], %f12;
$L__BB0_8:
	bar.sync 	0;
	setp.gt.u32 	%p5, %r2, 1;
	@%p5 bra 	$L__BB0_10;
	ld.shared.f32 	%f13, [%r4+8];
	ld.shared.f32 	%f14, [%r4];
	add.f32 	%f15, %f13, %f14;
	st.shared.f32 	[%r4], %f15;
$L__BB0_10:
	bar.sync 	0;
	setp.ne.s32 	%p6, %r2, 0;
	@%p6 bra 	$L__BB0_12;
	ld.shared.f32 	%f16, [_ZZ8full_dotPKfS0_PfiE5cache+4];
	ld.shared.f32 	%f17, [%r4];
	add.f32 	%f18, %f16, %f17;
	st.shared.f32 	[%r4], %f18;
$L__BB0_12:
	setp.ne.s32 	%p7, %r2, 0;
	bar.sync 	0;
	@%p7 bra 	$L__BB0_14;
	ld.shared.f32 	%f19, [_ZZ8full_dotPKfS0_PfiE5cache];
	cvta.to.global.u64 	%rd9, %rd5;
	atom.global.add.f32 	%f20, [%rd9], %f19;
$L__BB0_14:
	ret;

}
	// .globl	_Z11init_vectorPfi
.visible .entry _Z11init_vectorPfi(
	.param .u64 .ptr .align 1 _Z11init_vectorPfi_param_0,
	.param .u32 _Z11init_vectorPfi_param_1
)
{
	.reg .pred 	%p<3>;
	.reg .b32 	%r<12>;
	.reg .b64 	%rd<5>;

	ld.param.u64 	%rd2, [_Z11init_vectorPfi_param_0];
	ld.param.u32 	%r6, [_Z11init_vectorPfi_param_1];
	mov.u32 	%r7, %ctaid.x;
	mov.u32 	%r1, %ntid.x;
	mov.u32 	%r8, %tid.x;
	mad.lo.s32 	%r11, %r7, %r1, %r8;
	setp.ge.s32 	%p1, %r11, %r6;
	@%p1 bra 	$L__BB1_3;
	mov.u32 	%r9, %nctaid.x;
	mul.lo.s32 	%r3, %r9, %r1;
	cvta.to.global.u64 	%rd1, %rd2;
$L__BB1_2:
	mul.wide.s32 	%rd3, %r11, 4;
	add.s64 	%rd4, %rd1, %rd3;
	mov.b32 	%r10, 1065353216;
	st.global.u32 	[%rd4], %r10;
	add.s32 	%r11, %r11, %r3;
	setp.lt.s32 	%p2, %r11, %r6;
	@%p2 bra 	$L__BB1_2;
$L__BB1_3:
	ret;

}


// ===== COMPILED SASS (sm_100) =====

	.target	sm_100

	.elftype	@"ET_EXEC"


//--------------------- .note.nv.tkinfo           --------------------------
	.section	.note.nv.tkinfo,"",@"SHT_NOTE"
	.sectionflags	@"SHF_NOTE_NV_TKINFO"
	.tkinfo
        /*0018*/ 	.word	0x00000002
        /*0030*/ 	.string	""
        /*0030*/ 	.string	"ptxas"
        /*0030*/ 	.string	"Cuda compilation tools, release 13.0, V13.0.88"
        /*0030*/ 	.string	"Build cuda_13.0.r13.0/compiler.36424714_0"
        /*0030*/ 	.string	"-arch sm_100 -m 64 "



//--------------------- .note.nv.cuinfo           --------------------------
	.section	.note.nv.cuinfo,"",@"SHT_NOTE"
	.sectionflags	@"SHF_NOTE_NV_CUINFO"
        /*0018*/ 	.short	0x0002
        /*001a*/ 	.short	0x0064
        /*001c*/ 	.short	0x0082
	.zero		2


//--------------------- .nv.info                  --------------------------
	.section	.nv.info,"",@"SHT_CUDA_INFO"
	.align	4


	//----- nvinfo : EIATTR_REGCOUNT
	.align		4
        /*0000*/ 	.byte	0x04, 0x2f
        /*0002*/ 	.short	(.L_1 - .L_0)
	.align		4
.L_0:
        /*0004*/ 	.word	index@(_Z8full_dotPKfS0_Pfi)
        /*0008*/ 	.word	0x00000010


	//----- nvinfo : EIATTR_FRAME_SIZE
	.align		4
.L_1:
        /*000c*/ 	.byte	0x04, 0x11
        /*000e*/ 	.short	(.L_3 - .L_2)
	.align		4
.L_2:
        /*0010*/ 	.word	index@(_Z8full_dotPKfS0_Pfi)
        /*0014*/ 	.word	0x00000000


	//----- nvinfo : EIATTR_REGCOUNT
	.align		4
.L_3:
        /*0018*/ 	.byte	0x04, 0x2f
        /*001a*/ 	.short	(.L_5 - .L_4)
	.align		4
.L_4:
        /*001c*/ 	.word	index@(_Z11init_vectorPfi)
        /*0020*/ 	.word	0x0000000c


	//----- nvinfo : EIATTR_FRAME_SIZE
	.align		4
.L_5:
        /*0024*/ 	.byte	0x04, 0x11
        /*0026*/ 	.short	(.L_7 - .L_6)
	.align		4
.L_6:
        /*0028*/ 	.word	index@(_Z11init_vectorPfi)
        /*002c*/ 	.word	0x00000000


	//----- nvinfo : EIATTR_MIN_STACK_SIZE
	.align		4
.L_7:
        /*0030*/ 	.byte	0x04, 0x12
        /*0032*/ 	.short	(.L_9 - .L_8)
	.align		4
.L_8:
        /*0034*/ 	.word	index@(_Z11init_vectorPfi)
        /*0038*/ 	.word	0x00000000


	//----- nvinfo : EIATTR_MIN_STACK_SIZE
	.align		4
.L_9:
        /*003c*/ 	.byte	0x04, 0x12
        /*003e*/ 	.short	(.L_11 - .L_10)
	.align		4
.L_10:
        /*0040*/ 	.word	index@(_Z8full_dotPKfS0_Pfi)
        /*0044*/ 	.word	0x00000000
.L_11:


//--------------------- .nv.compat                --------------------------
	.section	.nv.compat,"",@"SHT_CUDA_COMPAT_INFO"
	.align	4
        /*0000*/ 	.byte	0x02, 0x09, 0x00, 0x00, 0x02, 0x02, 0x01, 0x00, 0x02, 0x05, 0x05, 0x00, 0x03, 0x07, 0x01, 0x01
        /*0010*/ 	.byte	0x02, 0x03, 0x00, 0x00, 0x02, 0x06, 0x01, 0x00, 0x04, 0x0b, 0x08, 0x00, 0x09, 0x00, 0x00, 0x00
        /*0020*/ 	.byte	0x00, 0x00, 0x00, 0x00


//--------------------- .nv.info._Z11init_vectorPfi --------------------------
	.section	.nv.info._Z11init_vectorPfi,"",@"SHT_CUDA_INFO"
	.sectionflags	@""
	.align	4


	//----- nvinfo : EIATTR_CUDA_API_VERSION
	.align		4
        /*0000*/ 	.byte	0x04, 0x37
        /*0002*/ 	.short	(.L_13 - .L_12)
.L_12:
        /*0004*/ 	.word	0x00000082


	//----- nvinfo : EIATTR_KPARAM_INFO
	.align		4
.L_13:
        /*0008*/ 	.byte	0x04, 0x17
        /*000a*/ 	.short	(.L_15 - .L_14)
.L_14:
        /*000c*/ 	.word	0x00000000
        /*0010*/ 	.short	0x0001
        /*0012*/ 	.short	0x0008
        /*0014*/ 	.byte	0x00, 0xf0, 0x11, 0x00


	//----- nvinfo : EIATTR_KPARAM_INFO
	.align		4
.L_15:
        /*0018*/ 	.byte	0x04, 0x17
        /*001a*/ 	.short	(.L_17 - .L_16)
.L_16:
        /*001c*/ 	.word	0x00000000
        /*0020*/ 	.short	0x0000
        /*0022*/ 	.short	0x0000
        /*0024*/ 	.byte	0x00, 0xf5, 0x21, 0x00


	//----- nvinfo : EIATTR_SPARSE_MMA_MASK
	.align		4
.L_17:
        /*0028*/ 	.byte	0x03, 0x50
        /*002a*/ 	.short	0x0000


	//----- nvinfo : EIATTR_MAXREG_COUNT
	.align		4
        /*002c*/ 	.byte	0x03, 0x1b
        /*002e*/ 	.short	0x00ff


	//----- nvinfo : EIATTR_MERCURY_ISA_VERSION
	.align		4
        /*0030*/ 	.byte	0x03, 0x5f
        /*0032*/ 	.short	0x0101


	//----- nvinfo : EIATTR_VRC_CTA_INIT_COUNT
	.align		4
        /*0034*/ 	.byte	0x02, 0x4a
	.zero		1
	.zero		1


	//----- nvinfo : EIATTR_EXIT_INSTR_OFFSETS
	.align		4
        /*0038*/ 	.byte	0x04, 0x1c
        /*003a*/ 	.short	(.L_19 - .L_18)


	//   ....[0]....
.L_18:
        /*003c*/ 	.word	0x00000070


	//   ....[1]....
        /*0040*/ 	.word	0x00000120


	//----- nvinfo : EIATTR_CRS_STACK_SIZE
	.align		4
.L_19:
        /*0044*/ 	.byte	0x04, 0x1e
        /*0046*/ 	.short	(.L_21 - .L_20)
.L_20:
        /*0048*/ 	.word	0x00000000


	//----- nvinfo : EIATTR_CBANK_PARAM_SIZE
	.align		4
.L_21:
        /*004c*/ 	.byte	0x03, 0x19
        /*004e*/ 	.short	0x000c


	//----- nvinfo : EIATTR_PARAM_CBANK
	.align		4
        /*0050*/ 	.byte	0x04, 0x0a
        /*0052*/ 	.short	(.L_23 - .L_22)
	.align		4
.L_22:
        /*0054*/ 	.word	index@(.nv.constant0._Z11init_vectorPfi)
        /*0058*/ 	.short	0x0380
        /*005a*/ 	.short	0x000c


	//----- nvinfo : EIATTR_SW_WAR
	.align		4
.L_23:
        /*005c*/ 	.byte	0x04, 0x36
        /*005e*/ 	.short	(.L_25 - .L_24)
.L_24:
        /*0060*/ 	.word	0x00000008
.L_25:


//--------------------- .nv.info._Z8full_dotPKfS0_Pfi --------------------------
	.section	.nv.info._Z8full_dotPKfS0_Pfi,"",@"SHT_CUDA_INFO"
	.sectionflags	@""
	.align	4


	//----- nvinfo : EIATTR_CUDA_API_VERSION
	.align		4
        /*0000*/ 	.byte	0x04, 0x37
        /*0002*/ 	.short	(.L_27 - .L_26)
.L_26:
        /*0004*/ 	.word	0x00000082


	//----- nvinfo : EIATTR_KPARAM_INFO
	.align		4
.L_27:
        /*0008*/ 	.byte	0x04, 0x17
        /*000a*/ 	.short	(.L_29 - .L_28)
.L_28:
        /*000c*/ 	.word	0x00000000
        /*0010*/ 	.short	0x0003
        /*0012*/ 	.short	0x0018
        /*0014*/ 	.byte	0x00, 0xf0, 0x11, 0x00


	//----- nvinfo : EIATTR_KPARAM_INFO
	.align		4
.L_29:
        /*0018*/ 	.byte	0x04, 0x17
        /*001a*/ 	.short	(.L_31 - .L_30)
.L_30:
        /*001c*/ 	.word	0x00000000
        /*0020*/ 	.short	0x0002
        /*0022*/ 	.short	0x0010
        /*0024*/ 	.byte	0x00, 0xf5, 0x21, 0x00


	//----- nvinfo : EIATTR_KPARAM_INFO
	.align		4
.L_31:
        /*0028*/ 	.byte	0x04, 0x17
        /*002a*/ 	.short	(.L_33 - .L_32)
.L_32:
        /*002c*/ 	.word	0x00000000
        /*0030*/ 	.short	0x0001
        /*0032*/ 	.short	0x0008
        /*0034*/ 	.byte	0x00, 0xf5, 0x21, 0x00


	//----- nvinfo : EIATTR_KPARAM_INFO
	.align		4
.L_33:
        /*0038*/ 	.byte	0x04, 0x17
        /*003a*/ 	.short	(.L_35 - .L_34)
.L_34:
        /*003c*/ 	.word	0x00000000
        /*0040*/ 	.short	0x0000
        /*0042*/ 	.short	0x0000
        /*0044*/ 	.byte	0x00, 0xf5, 0x21, 0x00


	//----- nvinfo : EIATTR_SPARSE_MMA_MASK
	.align		4
.L_35:
        /*0048*/ 	.byte	0x03, 0x50
        /*004a*/ 	.short	0x0000


	//----- nvinfo : EIATTR_MAXREG_COUNT
	.align		4
        /*004c*/ 	.byte	0x03, 0x1b
        /*004e*/ 	.short	0x00ff


	//----- nvinfo : EIATTR_NUM_BARRIERS
	.align		4
        /*0050*/ 	.byte	0x02, 0x4c
        /*0052*/ 	.byte	0x01
	.zero		1


	//----- nvinfo : EIATTR_MERCURY_ISA_VERSION
	.align		4
        /*0054*/ 	.byte	0x03, 0x5f
        /*0056*/ 	.short	0x0101


	//----- nvinfo : EIATTR_VRC_CTA_INIT_COUNT
	.align		4
        /*0058*/ 	.byte	0x02, 0x4a
	.zero		1
	.zero		1


	//----- nvinfo : EIATTR_EXIT_INSTR_OFFSETS
	.align		4
        /*005c*/ 	.byte	0x04, 0x1c
        /*005e*/ 	.short	(.L_37 - .L_36)


	//   ....[0]....
.L_36:
        /*0060*/ 	.word	0x00000380


	//   ....[1]....
        /*0064*/ 	.word	0x000003c0


	//----- nvinfo : EIATTR_CRS_STACK_SIZE
	.align		4
.L_37:
        /*0068*/ 	.byte	0x04, 0x1e
        /*006a*/ 	.short	(.L_39 - .L_38)
.L_38:
        /*006c*/ 	.word	0x00000000


	//----- nvinfo : EIATTR_CBANK_PARAM_SIZE
	.align		4
.L_39:
        /*0070*/ 	.byte	0x03, 0x19
        /*0072*/ 	.short	0x001c


	//----- nvinfo : EIATTR_PARAM_CBANK
	.align		4
        /*0074*/ 	.byte	0x04, 0x0a
        /*0076*/ 	.short	(.L_41 - .L_40)
	.align		4
.L_40:
        /*0078*/ 	.word	index@(.nv.constant0._Z8full_dotPKfS0_Pfi)
        /*007c*/ 	.short	0x0380
        /*007e*/ 	.short	0x001c


	//----- nvinfo : EIATTR_SW_WAR
	.align		4
.L_41:
        /*0080*/ 	.byte	0x04, 0x36
        /*0082*/ 	.short	(.L_43 - .L_42)
.L_42:
        /*0084*/ 	.word	0x00000008
.L_43:


//--------------------- .nv.callgraph             --------------------------
	.section	.nv.callgraph,"",@"SHT_CUDA_CALLGRAPH"
	.align	4
	.sectionentsize	8
	.align		4
        /*0000*/ 	.word	0x00000000
	.align		4
        /*0004*/ 	.word	0xffffffff
	.align		4
        /*0008*/ 	.word	0x00000000
	.align		4
        /*000c*/ 	.word	0xfffffffe
	.align		4
        /*0010*/ 	.word	0x00000000
	.align		4
        /*0014*/ 	.word	0xfffffffd
	.align		4
        /*0018*/ 	.word	0x00000000
	.align		4
        /*001c*/ 	.word	0xfffffffc


//--------------------- .text._Z11init_vectorPfi  --------------------------
	.section	.text._Z11init_vectorPfi,"ax",@progbits
	.align	128
        .global         _Z11init_vectorPfi
        .type           _Z11init_vectorPfi,@function
        .size           _Z11init_vectorPfi,(.L_x_7 - _Z11init_vectorPfi)
        .other          _Z11init_vectorPfi,@"STO_CUDA_ENTRY STV_DEFAULT"
_Z11init_vectorPfi:
.text._Z11init_vectorPfi:
[----:B------:R-:W-:Y:S01]  /*0000*/  LDC R1, c[0x0][0x37c] ;  /* 0x0000df00ff017b82 */ /* 0x000fe20000000800 */
[----:B------:R-:W0:Y:S07]  /*0010*/  S2R R0, SR_TID.X ;  /* 0x0000000000007919 */ /* 0x000e2e0000002100 */
[----:B------:R-:W0:Y:S01]  /*0020*/  S2UR UR4, SR_CTAID.X ;  /* 0x00000000000479c3 */ /* 0x000e220000002500 */
[----:B------:R-:W1:Y:S07]  /*0030*/  LDCU UR5, c[0x0][0x388] ;  /* 0x00007100ff0577ac */ /* 0x000e6e0008000800 */
[----:B------:R-:W0:Y:S02]  /*0040*/  LDC R7, c[0x0][0x360] ;  /* 0x0000d800ff077b82 */ /* 0x000e240000000800 */
[----:B0-----:R-:W-:-:S05]  /*0050*/  IMAD R0, R7, UR4, R0 ;  /* 0x0000000407007c24 */ /* 0x001fca000f8e0200 */
[----:B-1----:R-:W-:-:S13]  /*0060*/  ISETP.GE.AND P0, PT, R0, UR5, PT ;  /* 0x0000000500007c0c */ /* 0x002fda000bf06270 */
[----:B------:R-:W-:Y:S05]  /*0070*/  @P0 EXIT ;  /* 0x000000000000094d */ /* 0x000fea0003800000 */
[----:B------:R-:W0:Y:S01]  /*0080*/  LDC.64 R4, c[0x0][0x380] ;  /* 0x0000e000ff047b82 */ /* 0x000e220000000a00 */
[----:B------:R-:W1:Y:S01]  /*0090*/  LDCU UR4, c[0x0][0x370] ;  /* 0x00006e00ff0477ac */ /* 0x000e620008000800 */
[----:B------:R-:W-:Y:S01]  /*00a0*/  HFMA2 R9, -RZ, RZ, 1.875, 0 ;  /* 0x3f800000ff097431 */ /* 0x000fe200000001ff */
[----:B------:R-:W2:Y:S01]  /*00b0*/  LDCU.64 UR6, c[0x0][0x358] ;  /* 0x00006b00ff0677ac */ /* 0x000ea20008000a00 */
[----:B-1----:R-:W-:-:S07]  /*00c0*/  IMAD R7, R7, UR4, RZ ;  /* 0x0000000407077c24 */ /* 0x002fce000f8e02ff */
.L_x_0:
[----:B0-----:R-:W-:Y:S01]  /*00d0*/  IMAD.WIDE R2, R0, 0x4, R4 ;  /* 0x0000000400027825 */ /* 0x001fe200078e0204 */
[----:B------:R-:W-:-:S04]  /*00e0*/  IADD3 R0, PT, PT, R7, R0, RZ ;  /* 0x0000000007007210 */ /* 0x000fc80007ffe0ff */
[----:B--2---:R1:W-:Y:S01]  /*00f0*/  STG.E desc[UR6][R2.64], R9 ;  /* 0x0000000902007986 */ /* 0x0043e2000c101906 */
[----:B------:R-:W-:-:S13]  /*0100*/  ISETP.GE.AND P0, PT, R0, UR5, PT ;  /* 0x0000000500007c0c */ /* 0x000fda000bf06270 */
[----:B-1----:R-:W-:Y:S05]  /*0110*/  @!P0 BRA `(.L_x_0) ;  /* 0xfffffffc00ec8947 */ /* 0x002fea000383ffff */
[----:B------:R-:W-:Y:S05]  /*0120*/  EXIT ;  /* 0x000000000000794d */ /* 0x000fea0003800000 */
.L_x_1:
[----:B------:R-:W-:-:S00]  /*0130*/  BRA `(.L_x_1) ;  /* 0xfffffffc00fc7947 */ /* 0x000fc0000383ffff */
[----:B------:R-:W-:-:S00]  /*0140*/  NOP ;  /* 0x0000000000007918 */ /* 0x000fc00000000000 */
        /* <DEDUP_REMOVED lines=11> */
.L_x_7:


//--------------------- .text._Z8full_dotPKfS0_Pfi --------------------------
	.section	.text._Z8full_dotPKfS0_Pfi,"ax",@progbits
	.align	128
        .global         _Z8full_dotPKfS0_Pfi
        .type           _Z8full_dotPKfS0_Pfi,@function
        .size           _Z8full_dotPKfS0_Pfi,(.L_x_8 - _Z8full_dotPKfS0_Pfi)
        .other          _Z8full_dotPKfS0_Pfi,@"STO_CUDA_ENTRY STV_DEFAULT"
_Z8full_dotPKfS0_Pfi:
.text._Z8full_dotPKfS0_Pfi:
[----:B------:R-:W-:Y:S01]  /*0000*/  LDC R1, c[0x0][0x37c] ;  /* 0x0000df00ff017b82 */ /* 0x000fe20000000800 */
[----:B------:R-:W0:Y:S07]  /*0010*/  S2R R12, SR_TID.X ;  /* 0x00000000000c7919 */ /* 0x000e2e0000002100 */
[----:B------:R-:W1:Y:S01]  /*0020*/  S2UR UR5, SR_CgaCtaId ;  /* 0x00000000000579c3 */ /* 0x000e620000008800 */
[----:B------:R-:W-:Y:S01]  /*0030*/  UMOV UR4, 0x400 ;  /* 0x0000040000047882 */ /* 0x000fe20000000000 */
[----:B------:R-:W2:Y:S01]  /*0040*/  LDCU UR9, c[0x0][0x398] ;  /* 0x00007300ff0977ac */ /* 0x000ea20008000800 */
[----:B------:R-:W-:Y:S01]  /*0050*/  BSSY.RECONVERGENT B0, `(.L_x_2) ;  /* 0x000001b000007945 */ /* 0x000fe20003800200 */
[----:B------:R-:W-:Y:S01]  /*0060*/  HFMA2 R11, -RZ, RZ, 0, 0 ;  /* 0x00000000ff0b7431 */ /* 0x000fe200000001ff */
[----:B------:R-:W3:Y:S03]  /*0070*/  LDCU.64 UR6, c[0x0][0x358] ;  /* 0x00006b00ff0677ac */ /* 0x000ee60008000a00 */
[----:B------:R-:W4:Y:S08]  /*0080*/  S2UR UR8, SR_CTAID.X ;  /* 0x00000000000879c3 */ /* 0x000f300000002500 */
[----:B------:R-:W4:Y:S01]  /*0090*/  LDC R13, c[0x0][0x360] ;  /* 0x0000d800ff0d7b82 */ /* 0x000f220000000800 */
[----:B-1----:R-:W-:-:S06]  /*00a0*/  ULEA UR4, UR5, UR4, 0x18 ;  /* 0x0000000405047291 */ /* 0x002fcc000f8ec0ff */
[----:B0-----:R-:W-:-:S05]  /*00b0*/  LEA R10, R12, UR4, 0x2 ;  /* 0x000000040c0a7c11 */ /* 0x001fca000f8e10ff */
[----:B------:R0:W-:Y:S01]  /*00c0*/  STS [R10], RZ ;  /* 0x000000ff0a007388 */ /* 0x0001e20000000800 */
[----:B----4-:R-:W-:-:S05]  /*00d0*/  IMAD R0, R13, UR8, R12 ;  /* 0x000000080d007c24 */ /* 0x010fca000f8e020c */
[----:B--2---:R-:W-:-:S13]  /*00e0*/  ISETP.GE.AND P0, PT, R0, UR9, PT ;  /* 0x0000000900007c0c */ /* 0x004fda000bf06270 */
[----:B0--3--:R-:W-:Y:S05]  /*00f0*/  @P0 BRA `(.L_x_3) ;  /* 0x0000000000400947 */ /* 0x009fea0003800000 */
[----:B------:R-:W0:Y:S01]  /*0100*/  LDC.64 R6, c[0x0][0x380] ;  /* 0x0000e000ff067b82 */ /* 0x000e220000000a00 */
[----:B------:R-:W1:Y:S01]  /*0110*/  LDCU UR5, c[0x0][0x370] ;  /* 0x00006e00ff0577ac */ /* 0x000e620008000800 */
[----:B------:R-:W-:Y:S01]  /*0120*/  BSSY.RECONVERGENT B1, `(.L_x_4) ;  /* 0x000000c000017945 */ /* 0x000fe20003800200 */
[----:B------:R-:W-:-:S05]  /*0130*/  MOV R11, RZ ;  /* 0x000000ff000b7202 */ /* 0x000fca0000000f00 */
[----:B------:R-:W2:Y:S01]  /*0140*/  LDC.64 R8, c[0x0][0x388] ;  /* 0x0000e200ff087b82 */ /* 0x000ea20000000a00 */
[----:B-1----:R-:W-:-:S07]  /*0150*/  IMAD R13, R13, UR5, RZ ;  /* 0x000000050d0d7c24 */ /* 0x002fce000f8e02ff */
.L_x_5:
[----:B0-----:R-:W-:-:S04]  /*0160*/  IMAD.WIDE R2, R0, 0x4, R6 ;  /* 0x0000000400027825 */ /* 0x001fc800078e0206 */
[----:B--2---:R-:W-:Y:S02]  /*0170*/  IMAD.WIDE R4, R0, 0x4, R8 ;  /* 0x0000000400047825 */ /* 0x004fe400078e0208 */
[----:B------:R-:W2:Y:S04]  /*0180*/  LDG.E R2, desc[UR6][R2.64] ;  /* 0x0000000602027981 */ /* 0x000ea8000c1e1900 */
[----:B------:R-:W2:Y:S01]  /*0190*/  LDG.E R4, desc[UR6][R4.64] ;  /* 0x0000000604047981 */ /* 0x000ea2000c1e1900 */
[----:B------:R-:W-:-:S04]  /*01a0*/  IADD3 R0, PT, PT, R13, R0, RZ ;  /* 0x000000000d007210 */ /* 0x000fc80007ffe0ff */
[----:B------:R-:W-:Y:S01]  /*01b0*/  ISETP.GE.AND P0, PT, R0, UR9, PT ;  /* 0x0000000900007c0c */ /* 0x000fe2000bf06270 */
[----:B--2---:R-:W-:-:S12]  /*01c0*/  FFMA R11, R2, R4, R11 ;  /* 0x00000004020b7223 */ /* 0x004fd8000000000b */
[----:B------:R-:W-:Y:S05]  /*01d0*/  @!P0 BRA `(.L_x_5) ;  /* 0xfffffffc00e08947 */ /* 0x000fea000383ffff */
[----:B------:R-:W-:Y:S05]  /*01e0*/  BSYNC.RECONVERGENT B1 ;  /* 0x0000000000017941 */ /* 0x000fea0003800200 */
.L_x_4:
[----:B------:R0:W-:Y:S02]  /*01f0*/  STS [R10], R11 ;  /* 0x0000000b0a007388 */ /* 0x0001e40000000800 */
.L_x_3:
[----:B------:R-:W-:Y:S05]  /*0200*/  BSYNC.RECONVERGENT B0 ;  /* 0x0000000000007941 */ /* 0x000fea0003800200 */
.L_x_2:
[C---:B------:R-:W-:Y:S02]  /*0210*/  ISETP.GT.U32.AND P1, PT, R12.reuse, 0x7, PT ;  /* 0x000000070c00780c */ /* 0x040fe40003f24070 */
[----:B------:R-:W-:-:S11]  /*0220*/  ISETP.GT.U32.AND P0, PT, R12, 0x3, PT ;  /* 0x000000030c00780c */ /* 0x000fd60003f04070 */
[----:B------:R-:W0:Y:S02]  /*0230*/  @!P1 LDS R0, [R10+0x20] ;  /* 0x000020000a009984 */ /* 0x000e240000000800 */
[----:B0-----:R-:W-:-:S05]  /*0240*/  @!P1 FADD R11, R0, R11 ;  /* 0x0000000b000b9221 */ /* 0x001fca0000000000 */
[----:B------:R-:W-:Y:S01]  /*0250*/  @!P1 STS [R10], R11 ;  /* 0x0000000b0a009388 */ /* 0x000fe20000000800 */
[----:B------:R-:W-:Y:S01]  /*0260*/  BAR.SYNC.DEFER_BLOCKING 0x0 ;  /* 0x0000000000007b1d */ /* 0x000fe20000010000 */
[----:B------:R-:W-:-:S05]  /*0270*/  ISETP.GT.U32.AND P1, PT, R12, 0x1, PT ;  /* 0x000000010c00780c */ /* 0x000fca0003f24070 */
[----:B------:R-:W-:Y:S04]  /*0280*/  @!P0 LDS R0, [R10+0x10] ;  /* 0x000010000a008984 */ /* 0x000fe80000000800 */
[----:B------:R-:W0:Y:S02]  /*0290*/  @!P0 LDS R3, [R10] ;  /* 0x000000000a038984 */ /* 0x000e240000000800 */
[----:B0-----:R-:W-:-:S05]  /*02a0*/  @!P0 FADD R3, R0, R3 ;  /* 0x0000000300038221 */ /* 0x001fca0000000000 */
[----:B------:R-:W-:Y:S01]  /*02b0*/  @!P0 STS [R10], R3 ;  /* 0x000000030a008388 */ /* 0x000fe20000000800 */
[----:B------:R-:W-:Y:S01]  /*02c0*/  BAR.SYNC.DEFER_BLOCKING 0x0 ;  /* 0x0000000000007b1d */ /* 0x000fe20000010000 */
[----:B------:R-:W-:-:S05]  /*02d0*/  ISETP.NE.AND P0, PT, R12, RZ, PT ;  /* 0x000000ff0c00720c */ /* 0x000fca0003f05270 */
[----:B------:R-:W-:Y:S04]  /*02e0*/  @!P1 LDS R0, [R10+0x8] ;  /* 0x000008000a009984 */ /* 0x000fe80000000800 */
[----:B------:R-:W0:Y:S02]  /*02f0*/  @!P1 LDS R5, [R10] ;  /* 0x000000000a059984 */ /* 0x000e240000000800 */
[----:B0-----:R-:W-:-:S05]  /*0300*/  @!P1 FADD R5, R0, R5 ;  /* 0x0000000500059221 */ /* 0x001fca0000000000 */
[----:B------:R-:W-:Y:S01]  /*0310*/  @!P1 STS [R10], R5 ;  /* 0x000000050a009388 */ /* 0x000fe20000000800 */
[----:B------:R-:W-:Y:S06]  /*0320*/  BAR.SYNC.DEFER_BLOCKING 0x0 ;  /* 0x0000000000007b1d */ /* 0x000fec0000010000 */
[----:B------:R-:W-:Y:S04]  /*0330*/  @!P0 LDS R0, [UR4+0x4] ;  /* 0x00000404ff008984 */ /* 0x000fe80008000800 */
[----:B------:R-:W0:Y:S02]  /*0340*/  @!P0 LDS R7, [R10] ;  /* 0x000000000a078984 */ /* 0x000e240000000800 */
[----:B0-----:R-:W-:-:S05]  /*0350*/  @!P0 FADD R7, R0, R7 ;  /* 0x0000000700078221 */ /* 0x001fca0000000000 */
[----:B------:R0:W-:Y:S01]  /*0360*/  @!P0 STS [R10], R7 ;  /* 0x000000070a008388 */ /* 0x0001e20000000800 */
[----:B------:R-:W-:Y:S06]  /*0370*/  BAR.SYNC.DEFER_BLOCKING 0x0 ;  /* 0x0000000000007b1d */ /* 0x000fec0000010000 */
[----:B------:R-:W-:Y:S05]  /*0380*/  @P0 EXIT ;  /* 0x000000000000094d */ /* 0x000fea0003800000 */
[----:B------:R-:W1:Y:S01]  /*0390*/  LDS R5, [UR4] ;  /* 0x00000004ff057984 */ /* 0x000e620008000800 */
[----:B------:R-:W1:Y:S03]  /*03a0*/  LDC.64 R2, c[0x0][0x390] ;  /* 0x0000e400ff027b82 */ /* 0x000e660000000a00 */
[----:B-1----:R-:W-:Y:S01]  /*03b0*/  REDG.E.ADD.F32.FTZ.RN.STRONG.GPU desc[UR6][R2.64], R5 ;  /* 0x00000005020079a6 */ /* 0x002fe2000c12f306 */
[----:B------:R-:W-:Y:S05]  /*03c0*/  EXIT ;  /* 0x000000000000794d */ /* 0x000fea0003800000 */
.L_x_6:
        /* <DEDUP_REMOVED lines=11> */
.L_x_8:


//--------------------- .nv.shared.reserved.0     --------------------------
	.section	.nv.shared.reserved.0,"aw",@nobits
	.weak		__nv_reservedSMEM_offset_0_alias
	.size		__nv_reservedSMEM_offset_0_alias, 0, 64
	.other		__nv_reservedSMEM_offset_0_alias,@"STO_CUDA_RESERVED_SHARED STV_DEFAULT"
__nv_reservedSMEM_offset_0_alias:
	.zero		0
	.zero		64


//--------------------- .nv.shared._Z8full_dotPKfS0_Pfi --------------------------
	.section	.nv.shared._Z8full_dotPKfS0_Pfi,"aw",@nobits
	.sectionflags	@""
	.align	4
.nv.shared._Z8full_dotPKfS0_Pfi:
	.zero		1088


//--------------------- .nv.constant0._Z11init_vectorPfi --------------------------
	.section	.nv.constant0._Z11init_vectorPfi,"a",@progbits
	.sectionflags	@""
	.align	4
.nv.constant0._Z11init_vectorPfi:
	.zero		908


//--------------------- .nv.constant0._Z8full_dotPKfS0_Pfi --------------------------
	.section	.nv.constant0._Z8full_dotPKfS0_Pfi,"a",@progbits
	.sectionflags	@""
	.align	4
.nv.constant0._Z8full_dotPKfS0_Pfi:
	.zero		924


//--------------------- SYMBOLS --------------------------

	.type		.nv.reservedSmem.offset0,@object
	.size		.nv.reservedSmem.offset0,0x4
	.type		.nv.reservedSmem.cap,@object
	.size		.nv.reservedSmem.cap,0x4
